//
// Generated by NVIDIA NVVM Compiler
//
// Compiler Build ID: CL-36424714
// Cuda compilation tools, release 13.0, V13.0.88
// Based on NVVM 20.0.0
//

.version 9.0
.target sm_100
.address_size 64

	// .globl	_Z3mixPfS_S_P6float2ii

.visible .entry _Z3mixPfS_S_P6float2ii(
	.param .u64 .ptr .align 1 _Z3mixPfS_S_P6float2ii_param_0,
	.param .u64 .ptr .align 1 _Z3mixPfS_S_P6float2ii_param_1,
	.param .u64 .ptr .align 1 _Z3mixPfS_S_P6float2ii_param_2,
	.param .u64 .ptr .align 1 _Z3mixPfS_S_P6float2ii_param_3,
	.param .u32 _Z3mixPfS_S_P6float2ii_param_4,
	.param .u32 _Z3mixPfS_S_P6float2ii_param_5
)
{
	.reg .pred 	%p<2>;
	.reg .b32 	%r<13>;
	.reg .b32 	%f<9>;
	.reg .b64 	%rd<16>;

	ld.param.u64 	%rd1, [_Z3mixPfS_S_P6float2ii_param_0];
	ld.param.u64 	%rd2, [_Z3mixPfS_S_P6float2ii_param_1];
	ld.param.u64 	%rd3, [_Z3mixPfS_S_P6float2ii_param_2];
	ld.param.u64 	%rd4, [_Z3mixPfS_S_P6float2ii_param_3];
	ld.param.u32 	%r2, [_Z3mixPfS_S_P6float2ii_param_4];
	ld.param.u32 	%r3, [_Z3mixPfS_S_P6float2ii_param_5];
	mov.u32 	%r4, %ctaid.x;
	mov.u32 	%r5, %ntid.x;
	mov.u32 	%r6, %tid.x;
	mad.lo.s32 	%r1, %r4, %r5, %r6;
	setp.ge.s32 	%p1, %r1, %r3;
	@%p1 bra 	$L__BB0_2;
	cvta.to.global.u64 	%rd5, %rd1;
	cvta.to.global.u64 	%rd6, %rd2;
	cvta.to.global.u64 	%rd7, %rd3;
	cvta.to.global.u64 	%rd8, %rd4;
	mul.wide.s32 	%rd9, %r1, 4;
	add.s64 	%rd10, %rd5, %rd9;
	ld.global.f32 	%f1, [%rd10];
	shr.s32 	%r7, %r1, 31;
	shr.u32 	%r8, %r7, 20;
	add.s32 	%r9, %r1, %r8;
	and.b32  	%r10, %r9, -4096;
	sub.s32 	%r11, %r1, %r10;
	mul.wide.s32 	%rd11, %r11, 4;
	add.s64 	%rd12, %rd6, %rd11;
	ld.global.f32 	%f2, [%rd12];
	add.s64 	%rd13, %rd7, %rd11;
	ld.global.f32 	%f3, [%rd13];
	mul.f32 	%f4, %f1, %f2;
	mul.f32 	%f5, %f3, 0f00000000;
	sub.f32 	%f6, %f4, %f5;
	mul.f32 	%f7, %f1, %f3;
	fma.rn.f32 	%f8, %f2, 0f00000000, %f7;
	add.s32 	%r12, %r2, %r1;
	mul.wide.s32 	%rd14, %r12, 8;
	add.s64 	%rd15, %rd8, %rd14;
	st.global.v2.f32 	[%rd15], {%f6, %f8};
$L__BB0_2:
	ret;

}
	// .globl	_Z10fir_filterP6float2S0_Pfiii
.visible .entry _Z10fir_filterP6float2S0_Pfiii(
	.param .u64 .ptr .align 1 _Z10fir_filterP6float2S0_Pfiii_param_0,
	.param .u64 .ptr .align 1 _Z10fir_filterP6float2S0_Pfiii_param_1,
	.param .u64 .ptr .align 1 _Z10fir_filterP6float2S0_Pfiii_param_2,
	.param .u32 _Z10fir_filterP6float2S0_Pfiii_param_3,
	.param .u32 _Z10fir_filterP6float2S0_Pfiii_param_4,
	.param .u32 _Z10fir_filterP6float2S0_Pfiii_param_5
)
{
	.reg .pred 	%p<11>;
	.reg .b32 	%r<34>;
	.reg .b32 	%f<189>;
	.reg .b64 	%rd<28>;

	ld.param.u64 	%rd8, [_Z10fir_filterP6float2S0_Pfiii_param_0];
	ld.param.u64 	%rd7, [_Z10fir_filterP6float2S0_Pfiii_param_1];
	ld.param.u64 	%rd9, [_Z10fir_filterP6float2S0_Pfiii_param_2];
	ld.param.u32 	%r17, [_Z10fir_filterP6float2S0_Pfiii_param_3];
	ld.param.u32 	%r18, [_Z10fir_filterP6float2S0_Pfiii_param_4];
	ld.param.u32 	%r19, [_Z10fir_filterP6float2S0_Pfiii_param_5];
	cvta.to.global.u64 	%rd1, %rd8;
	cvta.to.global.u64 	%rd2, %rd9;
	mov.u32 	%r20, %ctaid.x;
	mov.u32 	%r21, %ntid.x;
	mov.u32 	%r22, %tid.x;
	mad.lo.s32 	%r1, %r20, %r21, %r22;
	mul.lo.s32 	%r2, %r17, %r1;
	div.s32 	%r23, %r19, %r17;
	setp.ge.s32 	%p1, %r1, %r23;
	@%p1 bra 	$L__BB1_14;
	mul.lo.s32 	%r3, %r18, %r17;
	setp.lt.s32 	%p2, %r3, 1;
	mov.f32 	%f187, 0f00000000;
	mov.f32 	%f188, %f187;
	@%p2 bra 	$L__BB1_13;
	and.b32  	%r4, %r3, 7;
	setp.lt.u32 	%p3, %r3, 8;
	mov.b32 	%r32, 0;
	mov.f32 	%f188, 0f00000000;
	mov.f32 	%f187, %f188;
	@%p3 bra 	$L__BB1_5;
	and.b32  	%r32, %r3, 2147483640;
	neg.s32 	%r30, %r32;
	add.s64 	%rd27, %rd2, 16;
	add.s64 	%rd4, %rd1, 32;
	mov.f32 	%f188, 0f00000000;
	mov.u32 	%r29, %r2;
$L__BB1_4:
	.pragma "nounroll";
	mul.wide.s32 	%rd10, %r29, 8;
	add.s64 	%rd11, %rd4, %rd10;
	ld.global.f32 	%f29, [%rd27+-16];
	ld.global.v2.f32 	{%f30, %f31}, [%rd11+-32];
	mul.f32 	%f32, %f29, %f30;
	mul.f32 	%f33, %f31, 0f00000000;
	sub.f32 	%f34, %f32, %f33;
	mul.f32 	%f35, %f29, %f31;
	fma.rn.f32 	%f36, %f30, 0f00000000, %f35;
	add.f32 	%f37, %f188, %f34;
	add.f32 	%f38, %f187, %f36;
	ld.global.f32 	%f39, [%rd27+-12];
	ld.global.v2.f32 	{%f40, %f41}, [%rd11+-24];
	mul.f32 	%f42, %f39, %f40;
	mul.f32 	%f43, %f41, 0f00000000;
	sub.f32 	%f44, %f42, %f43;
	mul.f32 	%f45, %f39, %f41;
	fma.rn.f32 	%f46, %f40, 0f00000000, %f45;
	add.f32 	%f47, %f37, %f44;
	add.f32 	%f48, %f38, %f46;
	ld.global.f32 	%f49, [%rd27+-8];
	ld.global.v2.f32 	{%f50, %f51}, [%rd11+-16];
	mul.f32 	%f52, %f49, %f50;
	mul.f32 	%f53, %f51, 0f00000000;
	sub.f32 	%f54, %f52, %f53;
	mul.f32 	%f55, %f49, %f51;
	fma.rn.f32 	%f56, %f50, 0f00000000, %f55;
	add.f32 	%f57, %f47, %f54;
	add.f32 	%f58, %f48, %f56;
	ld.global.f32 	%f59, [%rd27+-4];
	ld.global.v2.f32 	{%f60, %f61}, [%rd11+-8];
	mul.f32 	%f62, %f59, %f60;
	mul.f32 	%f63, %f61, 0f00000000;
	sub.f32 	%f64, %f62, %f63;
	mul.f32 	%f65, %f59, %f61;
	fma.rn.f32 	%f66, %f60, 0f00000000, %f65;
	add.f32 	%f67, %f57, %f64;
	add.f32 	%f68, %f58, %f66;
	ld.global.f32 	%f69, [%rd27];
	ld.global.v2.f32 	{%f70, %f71}, [%rd11];
	mul.f32 	%f72, %f69, %f70;
	mul.f32 	%f73, %f71, 0f00000000;
	sub.f32 	%f74, %f72, %f73;
	mul.f32 	%f75, %f69, %f71;
	fma.rn.f32 	%f76, %f70, 0f00000000, %f75;
	add.f32 	%f77, %f67, %f74;
	add.f32 	%f78, %f68, %f76;
	ld.global.f32 	%f79, [%rd27+4];
	ld.global.v2.f32 	{%f80, %f81}, [%rd11+8];
	mul.f32 	%f82, %f79, %f80;
	mul.f32 	%f83, %f81, 0f00000000;
	sub.f32 	%f84, %f82, %f83;
	mul.f32 	%f85, %f79, %f81;
	fma.rn.f32 	%f86, %f80, 0f00000000, %f85;
	add.f32 	%f87, %f77, %f84;
	add.f32 	%f88, %f78, %f86;
	ld.global.f32 	%f89, [%rd27+8];
	ld.global.v2.f32 	{%f90, %f91}, [%rd11+16];
	mul.f32 	%f92, %f89, %f90;
	mul.f32 	%f93, %f91, 0f00000000;
	sub.f32 	%f94, %f92, %f93;
	mul.f32 	%f95, %f89, %f91;
	fma.rn.f32 	%f96, %f90, 0f00000000, %f95;
	add.f32 	%f97, %f87, %f94;
	add.f32 	%f98, %f88, %f96;
	ld.global.f32 	%f99, [%rd27+12];
	ld.global.v2.f32 	{%f100, %f101}, [%rd11+24];
	mul.f32 	%f102, %f99, %f100;
	mul.f32 	%f103, %f101, 0f00000000;
	sub.f32 	%f104, %f102, %f103;
	mul.f32 	%f105, %f99, %f101;
	fma.rn.f32 	%f106, %f100, 0f00000000, %f105;
	add.f32 	%f188, %f97, %f104;
	add.f32 	%f187, %f98, %f106;
	add.s32 	%r30, %r30, 8;
	add.s64 	%rd27, %rd27, 32;
	add.s32 	%r29, %r29, 8;
	setp.ne.s32 	%p4, %r30, 0;
	@%p4 bra 	$L__BB1_4;
$L__BB1_5:
	setp.eq.s32 	%p5, %r4, 0;
	@%p5 bra 	$L__BB1_13;
	and.b32  	%r12, %r3, 3;
	setp.lt.u32 	%p6, %r4, 4;
	@%p6 bra 	$L__BB1_8;
	mul.wide.u32 	%rd12, %r32, 4;
	add.s64 	%rd13, %rd2, %rd12;
	ld.global.f32 	%f108, [%rd13];
	add.s32 	%r25, %r32, %r2;
	mul.wide.s32 	%rd14, %r25, 8;
	add.s64 	%rd15, %rd1, %rd14;
	ld.global.v2.f32 	{%f109, %f110}, [%rd15];
	mul.f32 	%f111, %f108, %f109;
	mul.f32 	%f112, %f110, 0f00000000;
	sub.f32 	%f113, %f111, %f112;
	mul.f32 	%f114, %f108, %f110;
	fma.rn.f32 	%f115, %f109, 0f00000000, %f114;
	add.f32 	%f116, %f188, %f113;
	add.f32 	%f117, %f187, %f115;
	ld.global.f32 	%f118, [%rd13+4];
	ld.global.v2.f32 	{%f119, %f120}, [%rd15+8];
	mul.f32 	%f121, %f118, %f119;
	mul.f32 	%f122, %f120, 0f00000000;
	sub.f32 	%f123, %f121, %f122;
	mul.f32 	%f124, %f118, %f120;
	fma.rn.f32 	%f125, %f119, 0f00000000, %f124;
	add.f32 	%f126, %f116, %f123;
	add.f32 	%f127, %f117, %f125;
	ld.global.f32 	%f128, [%rd13+8];
	ld.global.v2.f32 	{%f129, %f130}, [%rd15+16];
	mul.f32 	%f131, %f128, %f129;
	mul.f32 	%f132, %f130, 0f00000000;
	sub.f32 	%f133, %f131, %f132;
	mul.f32 	%f134, %f128, %f130;
	fma.rn.f32 	%f135, %f129, 0f00000000, %f134;
	add.f32 	%f136, %f126, %f133;
	add.f32 	%f137, %f127, %f135;
	ld.global.f32 	%f138, [%rd13+12];
	ld.global.v2.f32 	{%f139, %f140}, [%rd15+24];
	mul.f32 	%f141, %f138, %f139;
	mul.f32 	%f142, %f140, 0f00000000;
	sub.f32 	%f143, %f141, %f142;
	mul.f32 	%f144, %f138, %f140;
	fma.rn.f32 	%f145, %f139, 0f00000000, %f144;
	add.f32 	%f188, %f136, %f143;
	add.f32 	%f187, %f137, %f145;
	add.s32 	%r32, %r32, 4;
$L__BB1_8:
	setp.eq.s32 	%p7, %r12, 0;
	@%p7 bra 	$L__BB1_13;
	setp.eq.s32 	%p8, %r12, 1;
	@%p8 bra 	$L__BB1_11;
	mul.wide.u32 	%rd16, %r32, 4;
	add.s64 	%rd17, %rd2, %rd16;
	ld.global.f32 	%f147, [%rd17];
	add.s32 	%r26, %r32, %r2;
	mul.wide.s32 	%rd18, %r26, 8;
	add.s64 	%rd19, %rd1, %rd18;
	ld.global.v2.f32 	{%f148, %f149}, [%rd19];
	mul.f32 	%f150, %f147, %f148;
	mul.f32 	%f151, %f149, 0f00000000;
	sub.f32 	%f152, %f150, %f151;
	mul.f32 	%f153, %f147, %f149;
	fma.rn.f32 	%f154, %f148, 0f00000000, %f153;
	add.f32 	%f155, %f188, %f152;
	add.f32 	%f156, %f187, %f154;
	ld.global.f32 	%f157, [%rd17+4];
	ld.global.v2.f32 	{%f158, %f159}, [%rd19+8];
	mul.f32 	%f160, %f157, %f158;
	mul.f32 	%f161, %f159, 0f00000000;
	sub.f32 	%f162, %f160, %f161;
	mul.f32 	%f163, %f157, %f159;
	fma.rn.f32 	%f164, %f158, 0f00000000, %f163;
	add.f32 	%f188, %f155, %f162;
	add.f32 	%f187, %f156, %f164;
	add.s32 	%r32, %r32, 2;
$L__BB1_11:
	and.b32  	%r27, %r3, 1;
	setp.eq.b32 	%p9, %r27, 1;
	not.pred 	%p10, %p9;
	@%p10 bra 	$L__BB1_13;
	mul.wide.u32 	%rd20, %r32, 4;
	add.s64 	%rd21, %rd2, %rd20;
	ld.global.f32 	%f165, [%rd21];
	add.s32 	%r28, %r32, %r2;
	mul.wide.s32 	%rd22, %r28, 8;
	add.s64 	%rd23, %rd1, %rd22;
	ld.global.v2.f32 	{%f166, %f167}, [%rd23];
	mul.f32 	%f168, %f165, %f166;
	mul.f32 	%f169, %f167, 0f00000000;
	sub.f32 	%f170, %f168, %f169;
	mul.f32 	%f171, %f165, %f167;
	fma.rn.f32 	%f172, %f166, 0f00000000, %f171;
	add.f32 	%f188, %f188, %f170;
	add.f32 	%f187, %f187, %f172;
$L__BB1_13:
	cvta.to.global.u64 	%rd24, %rd7;
	mul.wide.s32 	%rd25, %r1, 8;
	add.s64 	%rd26, %rd24, %rd25;
	st.global.v2.f32 	[%rd26], {%f188, %f187};
$L__BB1_14:
	ret;

}


// ===== COMPILED SASS (sm_100) =====

	.target	sm_100

	.elftype	@"ET_EXEC"


//--------------------- .note.nv.tkinfo           --------------------------
	.section	.note.nv.tkinfo,"",@"SHT_NOTE"
	.sectionflags	@"SHF_NOTE_NV_TKINFO"
	.tkinfo
        /*0018*/ 	.word	0x00000002
        /*0030*/ 	.string	""
        /*0030*/ 	.string	"ptxas"
        /*0030*/ 	.string	"Cuda compilation tools, release 13.0, V13.0.88"
        /*0030*/ 	.string	"Build cuda_13.0.r13.0/compiler.36424714_0"
        /*0030*/ 	.string	"-arch sm_100 -m 64 "



//--------------------- .note.nv.cuinfo           --------------------------
	.section	.note.nv.cuinfo,"",@"SHT_NOTE"
	.sectionflags	@"SHF_NOTE_NV_CUINFO"
        /*0018*/ 	.short	0x0002
        /*001a*/ 	.short	0x0064
        /*001c*/ 	.short	0x0082
	.zero		2


//--------------------- .nv.info                  --------------------------
	.section	.nv.info,"",@"SHT_CUDA_INFO"
	.align	4


	//----- nvinfo : EIATTR_REGCOUNT
	.align		4
        /*0000*/ 	.byte	0x04, 0x2f
        /*0002*/ 	.short	(.L_1 - .L_0)
	.align		4
.L_0:
        /*0004*/ 	.word	index@(_Z3mixPfS_S_P6float2ii)
        /*0008*/ 	.word	0x00000010


	//----- nvinfo : EIATTR_FRAME_SIZE
	.align		4
.L_1:
        /*000c*/ 	.byte	0x04, 0x11
        /*000e*/ 	.short	(.L_3 - .L_2)
	.align		4
.L_2:
        /*0010*/ 	.word	index@(_Z3mixPfS_S_P6float2ii)
        /*0014*/ 	.word	0x00000000


	//----- nvinfo : EIATTR_REGCOUNT
	.align		4
.L_3:
        /*0018*/ 	.byte	0x04, 0x2f
        /*001a*/ 	.short	(.L_5 - .L_4)
	.align		4
.L_4:
        /*001c*/ 	.word	index@(_Z10fir_filterP6float2S0_Pfiii)
        /*0020*/ 	.word	0x0000001f


	//----- nvinfo : EIATTR_FRAME_SIZE
	.align		4
.L_5:
        /*0024*/ 	.byte	0x04, 0x11
        /*0026*/ 	.short	(.L_7 - .L_6)
	.align		4
.L_6:
        /*0028*/ 	.word	index@(_Z10fir_filterP6float2S0_Pfiii)
        /*002c*/ 	.word	0x00000000


	//----- nvinfo : EIATTR_MIN_STACK_SIZE
	.align		4
.L_7:
        /*0030*/ 	.byte	0x04, 0x12
        /*0032*/ 	.short	(.L_9 - .L_8)
	.align		4
.L_8:
        /*0034*/ 	.word	index@(_Z10fir_filterP6float2S0_Pfiii)
        /*0038*/ 	.word	0x00000000


	//----- nvinfo : EIATTR_MIN_STACK_SIZE
	.align		4
.L_9:
        /*003c*/ 	.byte	0x04, 0x12
        /*003e*/ 	.short	(.L_11 - .L_10)
	.align		4
.L_10:
        /*0040*/ 	.word	index@(_Z3mixPfS_S_P6float2ii)
        /*0044*/ 	.word	0x00000000
.L_11:


//--------------------- .nv.compat                --------------------------
	.section	.nv.compat,"",@"SHT_CUDA_COMPAT_INFO"
	.align	4
        /*0000*/ 	.byte	0x02, 0x09, 0x00, 0x00, 0x02, 0x02, 0x01, 0x00, 0x02, 0x05, 0x05, 0x00, 0x03, 0x07, 0x01, 0x01
        /*0010*/ 	.byte	0x02, 0x03, 0x00, 0x00, 0x02, 0x06, 0x01, 0x00, 0x04, 0x0b, 0x08, 0x00, 0x09, 0x00, 0x00, 0x00
        /*0020*/ 	.byte	0x00, 0x00, 0x00, 0x00


//--------------------- .nv.info._Z10fir_filterP6float2S0_Pfiii --------------------------
	.section	.nv.info._Z10fir_filterP6float2S0_Pfiii,"",@"SHT_CUDA_INFO"
	.sectionflags	@""
	.align	4


	//----- nvinfo : EIATTR_CUDA_API_VERSION
	.align		4
        /*0000*/ 	.byte	0x04, 0x37
        /*0002*/ 	.short	(.L_13 - .L_12)
.L_12:
        /*0004*/ 	.word	0x00000082


	//----- nvinfo : EIATTR_KPARAM_INFO
	.align		4
.L_13:
        /*0008*/ 	.byte	0x04, 0x17
        /*000a*/ 	.short	(.L_15 - .L_14)
.L_14:
        /*000c*/ 	.word	0x00000000
        /*0010*/ 	.short	0x0005
        /*0012*/ 	.short	0x0020
        /*0014*/ 	.byte	0x00, 0xf0, 0x11, 0x00


	//----- nvinfo : EIATTR_KPARAM_INFO
	.align		4
.L_15:
        /*0018*/ 	.byte	0x04, 0x17
        /*001a*/ 	.short	(.L_17 - .L_16)
.L_16:
        /*001c*/ 	.word	0x00000000
        /*0020*/ 	.short	0x0004
        /*0022*/ 	.short	0x001c
        /*0024*/ 	.byte	0x00, 0xf0, 0x11, 0x00


	//----- nvinfo : EIATTR_KPARAM_INFO
	.align		4
.L_17:
        /*0028*/ 	.byte	0x04, 0x17
        /*002a*/ 	.short	(.L_19 - .L_18)
.L_18:
        /*002c*/ 	.word	0x00000000
        /*0030*/ 	.short	0x0003
        /*0032*/ 	.short	0x0018
        /*0034*/ 	.byte	0x00, 0xf0, 0x11, 0x00


	//----- nvinfo : EIATTR_KPARAM_INFO
	.align		4
.L_19:
        /*0038*/ 	.byte	0x04, 0x17
        /*003a*/ 	.short	(.L_21 - .L_20)
.L_20:
        /*003c*/ 	.word	0x00000000
        /*0040*/ 	.short	0x0002
        /*0042*/ 	.short	0x0010
        /*0044*/ 	.byte	0x00, 0xf5, 0x21, 0x00


	//----- nvinfo : EIATTR_KPARAM_INFO
	.align		4
.L_21:
        /*0048*/ 	.byte	0x04, 0x17
        /*004a*/ 	.short	(.L_23 - .L_22)
.L_22:
        /*004c*/ 	.word	0x00000000
        /*0050*/ 	.short	0x0001
        /*0052*/ 	.short	0x0008
        /*0054*/ 	.byte	0x00, 0xf5, 0x21, 0x00


	//----- nvinfo : EIATTR_KPARAM_INFO
	.align		4
.L_23:
        /*0058*/ 	.byte	0x04, 0x17
        /*005a*/ 	.short	(.L_25 - .L_24)
.L_24:
        /*005c*/ 	.word	0x00000000
        /*0060*/ 	.short	0x0000
        /*0062*/ 	.short	0x0000
        /*0064*/ 	.byte	0x00, 0xf5, 0x21, 0x00


	//----- nvinfo : EIATTR_SPARSE_MMA_MASK
	.align		4
.L_25:
        /*0068*/ 	.byte	0x03, 0x50
        /*006a*/ 	.short	0x0000


	//----- nvinfo : EIATTR_MAXREG_COUNT
	.align		4
        /*006c*/ 	.byte	0x03, 0x1b
        /*006e*/ 	.short	0x00ff


	//----- nvinfo : EIATTR_MERCURY_ISA_VERSION
	.align		4
        /*0070*/ 	.byte	0x03, 0x5f
        /*0072*/ 	.short	0x0101


	//----- nvinfo : EIATTR_VRC_CTA_INIT_COUNT
	.align		4
        /*0074*/ 	.byte	0x02, 0x4a
	.zero		1
	.zero		1


	//----- nvinfo : EIATTR_EXIT_INSTR_OFFSETS
	.align		4
        /*0078*/ 	.byte	0x04, 0x1c
        /*007a*/ 	.short	(.L_27 - .L_26)


	//   ....[0]....
.L_26:
        /*007c*/ 	.word	0x000001f0


	//   ....[1]....
        /*0080*/ 	.word	0x00000d90


	//----- nvinfo : EIATTR_CBANK_PARAM_SIZE
	.align		4
.L_27:
        /*0084*/ 	.byte	0x03, 0x19
        /*0086*/ 	.short	0x0024


	//----- nvinfo : EIATTR_PARAM_CBANK
	.align		4
        /*0088*/ 	.byte	0x04, 0x0a
        /*008a*/ 	.short	(.L_29 - .L_28)
	.align		4
.L_28:
        /*008c*/ 	.word	index@(.nv.constant0._Z10fir_filterP6float2S0_Pfiii)
        /*0090*/ 	.short	0x0380
        /*0092*/ 	.short	0x0024


	//----- nvinfo : EIATTR_SW_WAR
	.align		4
.L_29:
        /*0094*/ 	.byte	0x04, 0x36
        /*0096*/ 	.short	(.L_31 - .L_30)
.L_30:
        /*0098*/ 	.word	0x00000008
.L_31:


//--------------------- .nv.info._Z3mixPfS_S_P6float2ii --------------------------
	.section	.nv.info._Z3mixPfS_S_P6float2ii,"",@"SHT_CUDA_INFO"
	.sectionflags	@""
	.align	4


	//----- nvinfo : EIATTR_CUDA_API_VERSION
	.align		4
        /*0000*/ 	.byte	0x04, 0x37
        /*0002*/ 	.short	(.L_33 - .L_32)
.L_32:
        /*0004*/ 	.word	0x00000082


	//----- nvinfo : EIATTR_KPARAM_INFO
	.align		4
.L_33:
        /*0008*/ 	.byte	0x04, 0x17
        /*000a*/ 	.short	(.L_35 - .L_34)
.L_34:
        /*000c*/ 	.word	0x00000000
        /*0010*/ 	.short	0x0005
        /*0012*/ 	.short	0x0024
        /*0014*/ 	.byte	0x00, 0xf0, 0x11, 0x00


	//----- nvinfo : EIATTR_KPARAM_INFO
	.align		4
.L_35:
        /*0018*/ 	.byte	0x04, 0x17
        /*001a*/ 	.short	(.L_37 - .L_36)
.L_36:
        /*001c*/ 	.word	0x00000000
        /*0020*/ 	.short	0x0004
        /*0022*/ 	.short	0x0020
        /*0024*/ 	.byte	0x00, 0xf0, 0x11, 0x00


	//----- nvinfo : EIATTR_KPARAM_INFO
	.align		4
.L_37:
        /*0028*/ 	.byte	0x04, 0x17
        /*002a*/ 	.short	(.L_39 - .L_38)
.L_38:
        /*002c*/ 	.word	0x00000000
        /*0030*/ 	.short	0x0003
        /*0032*/ 	.short	0x0018
        /*0034*/ 	.byte	0x00, 0xf5, 0x21, 0x00


	//----- nvinfo : EIATTR_KPARAM_INFO
	.align		4
.L_39:
        /*0038*/ 	.byte	0x04, 0x17
        /*003a*/ 	.short	(.L_41 - .L_40)
.L_40:
        /*003c*/ 	.word	0x00000000
        /*0040*/ 	.short	0x0002
        /*0042*/ 	.short	0x0010
        /*0044*/ 	.byte	0x00, 0xf5, 0x21, 0x00


	//----- nvinfo : EIATTR_KPARAM_INFO
	.align		4
.L_41:
        /*0048*/ 	.byte	0x04, 0x17
        /*004a*/ 	.short	(.L_43 - .L_42)
.L_42:
        /*004c*/ 	.word	0x00000000
        /*0050*/ 	.short	0x0001
        /*0052*/ 	.short	0x0008
        /*0054*/ 	.byte	0x00, 0xf5, 0x21, 0x00


	//----- nvinfo : EIATTR_KPARAM_INFO
	.align		4
.L_43:
        /*0058*/ 	.byte	0x04, 0x17
        /*005a*/ 	.short	(.L_45 - .L_44)
.L_44:
        /*005c*/ 	.word	0x00000000
        /*0060*/ 	.short	0x0000
        /*0062*/ 	.short	0x0000
        /*0064*/ 	.byte	0x00, 0xf5, 0x21, 0x00


	//----- nvinfo : EIATTR_SPARSE_MMA_MASK
	.align		4
.L_45:
        /*0068*/ 	.byte	0x03, 0x50
        /*006a*/ 	.short	0x0000


	//----- nvinfo : EIATTR_MAXREG_COUNT
	.align		4
        /*006c*/ 	.byte	0x03, 0x1b
        /*006e*/ 	.short	0x00ff


	//----- nvinfo : EIATTR_MERCURY_ISA_VERSION
	.align		4
        /*0070*/ 	.byte	0x03, 0x5f
        /*0072*/ 	.short	0x0101


	//----- nvinfo : EIATTR_VRC_CTA_INIT_COUNT
	.align		4
        /*0074*/ 	.byte	0x02, 0x4a
	.zero		1
	.zero		1


	//----- nvinfo : EIATTR_EXIT_INSTR_OFFSETS
	.align		4
        /*0078*/ 	.byte	0x04, 0x1c
        /*007a*/ 	.short	(.L_47 - .L_46)


	//   ....[0]....
.L_46:
        /*007c*/ 	.word	0x00000070


	//   ....[1]....
        /*0080*/ 	.word	0x000001f0


	//----- nvinfo : EIATTR_CBANK_PARAM_SIZE
	.align		4
.L_47:
        /*0084*/ 	.byte	0x03, 0x19
        /*0086*/ 	.short	0x0028


	//----- nvinfo : EIATTR_PARAM_CBANK
	.align		4
        /*0088*/ 	.byte	0x04, 0x0a
        /*008a*/ 	.short	(.L_49 - .L_48)
	.align		4
.L_48:
        /*008c*/ 	.word	index@(.nv.constant0._Z3mixPfS_S_P6float2ii)
        /*0090*/ 	.short	0x0380
        /*0092*/ 	.short	0x0028


	//----- nvinfo : EIATTR_SW_WAR
	.align		4
.L_49:
        /*0094*/ 	.byte	0x04, 0x36
        /*0096*/ 	.short	(.L_51 - .L_50)
.L_50:
        /*0098*/ 	.word	0x00000008
.L_51:


//--------------------- .nv.callgraph             --------------------------
	.section	.nv.callgraph,"",@"SHT_CUDA_CALLGRAPH"
	.align	4
	.sectionentsize	8
	.align		4
        /*0000*/ 	.word	0x00000000
	.align		4
        /*0004*/ 	.word	0xffffffff
	.align		4
        /*0008*/ 	.word	0x00000000
	.align		4
        /*000c*/ 	.word	0xfffffffe
	.align		4
        /*0010*/ 	.word	0x00000000
	.align		4
        /*0014*/ 	.word	0xfffffffd
	.align		4
        /*0018*/ 	.word	0x00000000
	.align		4
        /*001c*/ 	.word	0xfffffffc


//--------------------- .text._Z10fir_filterP6float2S0_Pfiii --------------------------
	.section	.text._Z10fir_filterP6float2S0_Pfiii,"ax",@progbits
	.align	128
        .global         _Z10fir_filterP6float2S0_Pfiii
        .type           _Z10fir_filterP6float2S0_Pfiii,@function
        .size           _Z10fir_filterP6float2S0_Pfiii,(.L_x_7 - _Z10fir_filterP6float2S0_Pfiii)
        .other          _Z10fir_filterP6float2S0_Pfiii,@"STO_CUDA_ENTRY STV_DEFAULT"
_Z10fir_filterP6float2S0_Pfiii:
.text._Z10fir_filterP6float2S0_Pfiii:
[----:B------:R-:W-:Y:S08]  /*0000*/  LDC R1, c[0x0][0x37c] ;  /* 0x0000df00ff017b82 */ /* 0x000ff00000000800 */
[----:B------:R-:W0:Y:S08]  /*0010*/  LDC R7, c[0x0][0x398] ;  /* 0x0000e600ff077b82 */ /* 0x000e300000000800 */
[----:B------:R-:W1:Y:S08]  /*0020*/  LDC R6, c[0x0][0x3a0] ;  /* 0x0000e800ff067b82 */ /* 0x000e700000000800 */
[----:B------:R-:W2:Y:S01]  /*0030*/  S2UR UR4, SR_CTAID.X ;  /* 0x00000000000479c3 */ /* 0x000ea20000002500 */
[----:B0-----:R-:W-:-:S04]  /*0040*/  IABS R9, R7 ;  /* 0x0000000700097213 */ /* 0x001fc80000000000 */
[----:B------:R-:W0:Y:S08]  /*0050*/  I2F.RP R0, R9 ;  /* 0x0000000900007306 */ /* 0x000e300000209400 */
[----:B0-----:R-:W0:Y:S02]  /*0060*/  MUFU.RCP R0, R0 ;  /* 0x0000000000007308 */ /* 0x001e240000001000 */
[----:B0-----:R-:W-:-:S06]  /*0070*/  IADD3 R2, PT, PT, R0, 0xffffffe, RZ ;  /* 0x0ffffffe00027810 */ /* 0x001fcc0007ffe0ff */
[----:B------:R0:W3:Y:S02]  /*0080*/  F2I.FTZ.U32.TRUNC.NTZ R3, R2 ;  /* 0x0000000200037305 */ /* 0x0000e4000021f000 */
[----:B0-----:R-:W-:Y:S01]  /*0090*/  HFMA2 R2, -RZ, RZ, 0, 0 ;  /* 0x00000000ff027431 */ /* 0x001fe200000001ff */
[----:B---3--:R-:W-:-:S05]  /*00a0*/  IADD3 R4, PT, PT, RZ, -R3, RZ ;  /* 0x80000003ff047210 */ /* 0x008fca0007ffe0ff */
[----:B------:R-:W-:Y:S01]  /*00b0*/  IMAD R5, R4, R9, RZ ;  /* 0x0000000904057224 */ /* 0x000fe200078e02ff */
[----:B-1----:R-:W-:-:S03]  /*00c0*/  IABS R4, R6 ;  /* 0x0000000600047213 */ /* 0x002fc60000000000 */
[----:B------:R-:W-:Y:S02]  /*00d0*/  IMAD.HI.U32 R3, R3, R5, R2 ;  /* 0x0000000503037227 */ /* 0x000fe400078e0002 */
[----:B------:R-:W2:Y:S01]  /*00e0*/  S2R R5, SR_TID.X ;  /* 0x0000000000057919 */ /* 0x000ea20000002100 */
[----:B------:R-:W2:Y:S03]  /*00f0*/  LDC R2, c[0x0][0x360] ;  /* 0x0000d800ff027b82 */ /* 0x000ea60000000800 */
[----:B------:R-:W-:-:S05]  /*0100*/  IMAD.HI.U32 R3, R3, R4, RZ ;  /* 0x0000000403037227 */ /* 0x000fca00078e00ff */
[----:B------:R-:W-:-:S05]  /*0110*/  IADD3 R0, PT, PT, -R3, RZ, RZ ;  /* 0x000000ff03007210 */ /* 0x000fca0007ffe1ff */
[----:B------:R-:W-:-:S05]  /*0120*/  IMAD R0, R9, R0, R4 ;  /* 0x0000000009007224 */ /* 0x000fca00078e0204 */
[----:B------:R-:W-:-:S13]  /*0130*/  ISETP.GT.U32.AND P2, PT, R9, R0, PT ;  /* 0x000000000900720c */ /* 0x000fda0003f44070 */
[-C--:B------:R-:W-:Y:S02]  /*0140*/  @!P2 IADD3 R0, PT, PT, R0, -R9.reuse, RZ ;  /* 0x800000090000a210 */ /* 0x080fe40007ffe0ff */
[----:B------:R-:W-:Y:S02]  /*0150*/  @!P2 IADD3 R3, PT, PT, R3, 0x1, RZ ;  /* 0x000000010303a810 */ /* 0x000fe40007ffe0ff */
[----:B------:R-:W-:Y:S02]  /*0160*/  ISETP.GE.U32.AND P0, PT, R0, R9, PT ;  /* 0x000000090000720c */ /* 0x000fe40003f06070 */
[----:B------:R-:W-:Y:S02]  /*0170*/  LOP3.LUT R0, R6, R7, RZ, 0x3c, !PT ;  /* 0x0000000706007212 */ /* 0x000fe400078e3cff */
[----:B------:R-:W-:Y:S02]  /*0180*/  ISETP.NE.AND P2, PT, R7, RZ, PT ;  /* 0x000000ff0700720c */ /* 0x000fe40003f45270 */
[----:B------:R-:W-:Y:S01]  /*0190*/  ISETP.GE.AND P1, PT, R0, RZ, PT ;  /* 0x000000ff0000720c */ /* 0x000fe20003f26270 */
[----:B--2---:R-:W-:-:S06]  /*01a0*/  IMAD R0, R2, UR4, R5 ;  /* 0x0000000402007c24 */ /* 0x004fcc000f8e0205 */
[----:B------:R-:W-:-:S06]  /*01b0*/  @P0 IADD3 R3, PT, PT, R3, 0x1, RZ ;  /* 0x0000000103030810 */ /* 0x000fcc0007ffe0ff */
[----:B------:R-:W-:Y:S02]  /*01c0*/  @!P1 IADD3 R3, PT, PT, -R3, RZ, RZ ;  /* 0x000000ff03039210 */ /* 0x000fe40007ffe1ff */
[----:B------:R-:W-:-:S04]  /*01d0*/  @!P2 LOP3.LUT R3, RZ, R7, RZ, 0x33, !PT ;  /* 0x00000007ff03a212 */ /* 0x000fc800078e33ff */
[----:B------:R-:W-:-:S13]  /*01e0*/  ISETP.GE.AND P0, PT, R0, R3, PT ;  /* 0x000000030000720c */ /* 0x000fda0003f06270 */
[----:B------:R-:W-:Y:S05]  /*01f0*/  @P0 EXIT ;  /* 0x000000000000094d */ /* 0x000fea0003800000 */
[----:B------:R-:W0:Y:S01]  /*0200*/  LDCU UR4, c[0x0][0x39c] ;  /* 0x00007380ff0477ac */ /* 0x000e220008000800 */
[----:B------:R-:W-:Y:S01]  /*0210*/  CS2R R10, SRZ ;  /* 0x00000000000a7805 */ /* 0x000fe2000001ff00 */
[----:B------:R-:W1:Y:S01]  /*0220*/  LDCU.64 UR8, c[0x0][0x358] ;  /* 0x00006b00ff0877ac */ /* 0x000e620008000a00 */
[----:B0-----:R-:W-:-:S05]  /*0230*/  IMAD R16, R7, UR4, RZ ;  /* 0x0000000407107c24 */ /* 0x001fca000f8e02ff */
[----:B------:R-:W-:-:S13]  /*0240*/  ISETP.GE.AND P0, PT, R16, 0x1, PT ;  /* 0x000000011000780c */ /* 0x000fda0003f06270 */
[----:B-1----:R-:W-:Y:S05]  /*0250*/  @!P0 BRA `(.L_x_0) ;  /* 0x0000000800c08947 */ /* 0x002fea0003800000 */
[----:B------:R-:W-:Y:S01]  /*0260*/  ISETP.GE.U32.AND P1, PT, R16, 0x8, PT ;  /* 0x000000081000780c */ /* 0x000fe20003f26070 */
[----:B------:R-:W-:Y:S01]  /*0270*/  IMAD R18, R0, R7, RZ ;  /* 0x0000000700127224 */ /* 0x000fe200078e02ff */
[----:B------:R-:W-:Y:S02]  /*0280*/  LOP3.LUT R21, R16, 0x7, RZ, 0xc0, !PT ;  /* 0x0000000710157812 */ /* 0x000fe400078ec0ff */
[----:B------:R-:W-:Y:S02]  /*0290*/  CS2R R10, SRZ ;  /* 0x00000000000a7805 */ /* 0x000fe4000001ff00 */
[----:B------:R-:W-:Y:S02]  /*02a0*/  MOV R19, RZ ;  /* 0x000000ff00137202 */ /* 0x000fe40000000f00 */
[----:B------:R-:W-:-:S05]  /*02b0*/  ISETP.NE.AND P0, PT, R21, RZ, PT ;  /* 0x000000ff1500720c */ /* 0x000fca0003f05270 */
[----:B------:R-:W-:Y:S08]  /*02c0*/  @!P1 BRA `(.L_x_1) ;  /* 0x0000000400549947 */ /* 0x000ff00003800000 */
[----:B------:R-:W0:Y:S01]  /*02d0*/  LDCU.64 UR6, c[0x0][0x390] ;  /* 0x00007200ff0677ac */ /* 0x000e220008000a00 */
[----:B------:R-:W-:Y:S01]  /*02e0*/  LOP3.LUT R19, R16, 0x7ffffff8, RZ, 0xc0, !PT ;  /* 0x7ffffff810137812 */ /* 0x000fe200078ec0ff */
[----:B------:R-:W-:Y:S01]  /*02f0*/  HFMA2 R10, -RZ, RZ, 0, 0 ;  /* 0x00000000ff0a7431 */ /* 0x000fe200000001ff */
[----:B------:R-:W-:Y:S01]  /*0300*/  MOV R17, R18 ;  /* 0x0000001200117202 */ /* 0x000fe20000000f00 */
[----:B------:R-:W1:Y:S01]  /*0310*/  LDCU.64 UR4, c[0x0][0x380] ;  /* 0x00007000ff0477ac */ /* 0x000e620008000a00 */
[----:B------:R-:W-:Y:S01]  /*0320*/  IADD3 R22, PT, PT, -R19, RZ, RZ ;  /* 0x000000ff13167210 */ /* 0x000fe20007ffe1ff */
[----:B0-----:R-:W-:-:S04]  /*0330*/  UIADD3 UR6, UP0, UPT, UR6, 0x10, URZ ;  /* 0x0000001006067890 */ /* 0x001fc8000ff1e0ff */
[----:B------:R-:W-:Y:S02]  /*0340*/  UIADD3.X UR7, UPT, UPT, URZ, UR7, URZ, UP0, !UPT ;  /* 0x00000007ff077290 */ /* 0x000fe400087fe4ff */
[----:B-1----:R-:W-:Y:S01]  /*0350*/  UIADD3 UR4, UP1, UPT, UR4, 0x20, URZ ;  /* 0x0000002004047890 */ /* 0x002fe2000ff3e0ff */
[----:B------:R-:W-:-:S03]  /*0360*/  MOV R6, UR6 ;  /* 0x0000000600067c02 */ /* 0x000fc60008000f00 */
[----:B------:R-:W-:Y:S01]  /*0370*/  MOV R7, UR7 ;  /* 0x0000000700077c02 */ /* 0x000fe20008000f00 */
[----:B------:R-:W-:-:S12]  /*0380*/  UIADD3.X UR5, UPT, UPT, URZ, UR5, URZ, UP1, !UPT ;  /* 0x00000005ff057290 */ /* 0x000fd80008ffe4ff */
.L_x_2:
[----:B------:R-:W-:Y:S01]  /*0390*/  MOV R4, UR4 ;  /* 0x0000000400047c02 */ /* 0x000fe20008000f00 */
[----:B------:R-:W2:Y:S01]  /*03a0*/  LDG.E R25, desc[UR8][R6.64+-0x10] ;  /* 0xfffff00806197981 */ /* 0x000ea2000c1e1900 */
[----:B------:R-:W-:-:S03]  /*03b0*/  MOV R5, UR5 ;  /* 0x0000000500057c02 */ /* 0x000fc60008000f00 */
[----:B------:R-:W3:Y:S01]  /*03c0*/  LDG.E R23, desc[UR8][R6.64+-0xc] ;  /* 0xfffff40806177981 */ /* 0x000ee2000c1e1900 */
[----:B------:R-:W-:-:S03]  /*03d0*/  IMAD.WIDE R4, R17, 0x8, R4 ;  /* 0x0000000811047825 */ /* 0x000fc600078e0204 */
[----:B------:R-:W4:Y:S04]  /*03e0*/  LDG.E R24, desc[UR8][R6.64+-0x8] ;  /* 0xfffff80806187981 */ /* 0x000f28000c1e1900 */
[----:B------:R-:W5:Y:S04]  /*03f0*/  LDG.E.64 R12, desc[UR8][R4.64+-0x20] ;  /* 0xffffe008040c7981 */ /* 0x000f68000c1e1b00 */
[----:B------:R-:W3:Y:S04]  /*0400*/  LDG.E.64 R14, desc[UR8][R4.64+-0x18] ;  /* 0xffffe808040e7981 */ /* 0x000ee8000c1e1b00 */
[----:B------:R-:W4:Y:S04]  /*0410*/  LDG.E.64 R8, desc[UR8][R4.64+-0x10] ;  /* 0xfffff00804087981 */ /* 0x000f28000c1e1b00 */
[----:B------:R-:W4:Y:S04]  /*0420*/  LDG.E.64 R2, desc[UR8][R4.64+-0x8] ;  /* 0xfffff80804027981 */ /* 0x000f28000c1e1b00 */
[----:B------:R-:W4:Y:S01]  /*0430*/  LDG.E R20, desc[UR8][R6.64+-0x4] ;  /* 0xfffffc0806147981 */ /* 0x000f22000c1e1900 */
[-C--:B-----5:R-:W-:Y:S01]  /*0440*/  FMUL R26, RZ, R13.reuse ;  /* 0x0000000dff1a7220 */ /* 0x0a0fe20000400000 */
[----:B--2---:R-:W-:-:S03]  /*0450*/  FMUL R13, R25, R13 ;  /* 0x0000000d190d7220 */ /* 0x004fc60000400000 */
[-C--:B------:R-:W-:Y:S01]  /*0460*/  FFMA R25, R25, R12.reuse, -R26 ;  /* 0x0000000c19197223 */ /* 0x080fe2000000081a */
[-C--:B---3--:R-:W-:Y:S01]  /*0470*/  FMUL R26, RZ, R15.reuse ;  /* 0x0000000fff1a7220 */ /* 0x088fe20000400000 */
[----:B------:R-:W-:Y:S01]  /*0480*/  FFMA R12, RZ, R12, R13 ;  /* 0x0000000cff0c7223 */ /* 0x000fe2000000000d */
[----:B------:R-:W-:Y:S01]  /*0490*/  FMUL R15, R23, R15 ;  /* 0x0000000f170f7220 */ /* 0x000fe20000400000 */
[-C--:B----4-:R-:W-:Y:S01]  /*04a0*/  FMUL R13, RZ, R9.reuse ;  /* 0x00000009ff0d7220 */ /* 0x090fe20000400000 */
[----:B------:R-:W-:Y:S01]  /*04b0*/  FMUL R9, R24, R9 ;  /* 0x0000000918097220 */ /* 0x000fe20000400000 */
[----:B------:R-:W-:Y:S01]  /*04c0*/  FADD R12, R12, R11 ;  /* 0x0000000b0c0c7221 */ /* 0x000fe20000000000 */
[----:B------:R-:W-:Y:S01]  /*04d0*/  FFMA R15, RZ, R14, R15 ;  /* 0x0000000eff0f7223 */ /* 0x000fe2000000000f */
[----:B------:R-:W-:Y:S01]  /*04e0*/  FADD R25, R25, R10 ;  /* 0x0000000a19197221 */ /* 0x000fe20000000000 */
[----:B------:R-:W-:Y:S01]  /*04f0*/  FFMA R24, R24, R8, -R13 ;  /* 0x0000000818187223 */ /* 0x000fe2000000080d */
[----:B------:R-:W2:Y:S01]  /*0500*/  LDG.E.64 R10, desc[UR8][R4.64] ;  /* 0x00000008040a7981 */ /* 0x000ea2000c1e1b00 */
[----:B------:R-:W-:Y:S01]  /*0510*/  FFMA R26, R23, R14, -R26 ;  /* 0x0000000e171a7223 */ /* 0x000fe2000000081a */
[----:B------:R-:W-:Y:S01]  /*0520*/  FADD R12, R12, R15 ;  /* 0x0000000f0c0c7221 */ /* 0x000fe20000000000 */
[----:B------:R-:W-:Y:S01]  /*0530*/  FFMA R13, RZ, R8, R9 ;  /* 0x00000008ff0d7223 */ /* 0x000fe20000000009 */
[----:B------:R-:W3:Y:S01]  /*0540*/  LDG.E R23, desc[UR8][R6.64] ;  /* 0x0000000806177981 */ /* 0x000ee2000c1e1900 */
[----:B------:R-:W-:-:S03]  /*0550*/  FADD R27, R25, R26 ;  /* 0x0000001a191b7221 */ /* 0x000fc60000000000 */
[----:B------:R-:W4:Y:S01]  /*0560*/  LDG.E.64 R8, desc[UR8][R4.64+0x8] ;  /* 0x0000080804087981 */ /* 0x000f22000c1e1b00 */
[----:B------:R-:W-:-:S03]  /*0570*/  FADD R26, R12, R13 ;  /* 0x0000000d0c1a7221 */ /* 0x000fc60000000000 */
[----:B------:R-:W5:Y:S01]  /*0580*/  LDG.E R25, desc[UR8][R6.64+0x4] ;  /* 0x0000040806197981 */ /* 0x000f62000c1e1900 */
[----:B------:R-:W-:-:S03]  /*0590*/  FADD R27, R27, R24 ;  /* 0x000000181b1b7221 */ /* 0x000fc60000000000 */
[----:B------:R-:W5:Y:S01]  /*05a0*/  LDG.E.64 R12, desc[UR8][R4.64+0x10] ;  /* 0x00001008040c7981 */ /* 0x000f62000c1e1b00 */
[----:B------:R-:W-:-:S03]  /*05b0*/  FMUL R15, RZ, R3 ;  /* 0x00000003ff0f7220 */ /* 0x000fc60000400000 */
[----:B------:R-:W5:Y:S01]  /*05c0*/  LDG.E R24, desc[UR8][R6.64+0x8] ;  /* 0x0000080806187981 */ /* 0x000f62000c1e1900 */
[CC--:B------:R-:W-:Y:S01]  /*05d0*/  FFMA R28, R20.reuse, R2.reuse, -R15 ;  /* 0x00000002141c7223 */ /* 0x0c0fe2000000080f */
[----:B------:R-:W-:Y:S02]  /*05e0*/  FMUL R3, R20, R3 ;  /* 0x0000000314037220 */ /* 0x000fe40000400000 */
[----:B------:R-:W5:Y:S04]  /*05f0*/  LDG.E.64 R14, desc[UR8][R4.64+0x18] ;  /* 0x00001808040e7981 */ /* 0x000f68000c1e1b00 */
[----:B------:R0:W5:Y:S01]  /*0600*/  LDG.E R20, desc[UR8][R6.64+0xc] ;  /* 0x00000c0806147981 */ /* 0x000162000c1e1900 */
[----:B------:R-:W-:Y:S01]  /*0610*/  FFMA R3, RZ, R2, R3 ;  /* 0x00000002ff037223 */ /* 0x000fe20000000003 */
[----:B------:R-:W-:-:S03]  /*0620*/  FADD R27, R27, R28 ;  /* 0x0000001c1b1b7221 */ /* 0x000fc60000000000 */
[----:B------:R-:W-:Y:S01]  /*0630*/  FADD R3, R26, R3 ;  /* 0x000000031a037221 */ /* 0x000fe20000000000 */
[----:B------:R-:W-:-:S04]  /*0640*/  IADD3 R22, PT, PT, R22, 0x8, RZ ;  /* 0x0000000816167810 */ /* 0x000fc80007ffe0ff */
[----:B------:R-:W-:Y:S02]  /*0650*/  ISETP.NE.AND P1, PT, R22, RZ, PT ;  /* 0x000000ff1600720c */ /* 0x000fe40003f25270 */
[----:B0-----:R-:W-:Y:S02]  /*0660*/  IADD3 R6, P2, PT, R6, 0x20, RZ ;  /* 0x0000002006067810 */ /* 0x001fe40007f5e0ff */
[----:B------:R-:W-:Y:S02]  /*0670*/  IADD3 R17, PT, PT, R17, 0x8, RZ ;  /* 0x0000000811117810 */ /* 0x000fe40007ffe0ff */
[----:B------:R-:W-:Y:S01]  /*0680*/  IADD3.X R7, PT, PT, RZ, R7, RZ, P2, !PT ;  /* 0x00000007ff077210 */ /* 0x000fe200017fe4ff */
[----:B--2---:R-:W-:-:S04]  /*0690*/  FMUL R2, RZ, R11 ;  /* 0x0000000bff027220 */ /* 0x004fc80000400000 */
[C---:B---3--:R-:W-:Y:S01]  /*06a0*/  FFMA R2, R23.reuse, R10, -R2 ;  /* 0x0000000a17027223 */ /* 0x048fe20000000802 */
[----:B------:R-:W-:Y:S01]  /*06b0*/  FMUL R11, R23, R11 ;  /* 0x0000000b170b7220 */ /* 0x000fe20000400000 */
[-C--:B----4-:R-:W-:Y:S02]  /*06c0*/  FMUL R26, RZ, R9.reuse ;  /* 0x00000009ff1a7220 */ /* 0x090fe40000400000 */
[----:B------:R-:W-:Y:S01]  /*06d0*/  FADD R2, R27, R2 ;  /* 0x000000021b027221 */ /* 0x000fe20000000000 */
[C---:B-----5:R-:W-:Y:S01]  /*06e0*/  FMUL R9, R25.reuse, R9 ;  /* 0x0000000919097220 */ /* 0x060fe20000400000 */
[----:B------:R-:W-:Y:S01]  /*06f0*/  FFMA R25, R25, R8, -R26 ;  /* 0x0000000819197223 */ /* 0x000fe2000000081a */
[----:B------:R-:W-:Y:S01]  /*0700*/  FFMA R10, RZ, R10, R11 ;  /* 0x0000000aff0a7223 */ /* 0x000fe2000000000b */
[-C--:B------:R-:W-:Y:S02]  /*0710*/  FMUL R5, RZ, R13.reuse ;  /* 0x0000000dff057220 */ /* 0x080fe40000400000 */
[----:B------:R-:W-:Y:S01]  /*0720*/  FADD R2, R2, R25 ;  /* 0x0000001902027221 */ /* 0x000fe20000000000 */
[----:B------:R-:W-:Y:S01]  /*0730*/  FADD R3, R3, R10 ;  /* 0x0000000a03037221 */ /* 0x000fe20000000000 */
[C---:B------:R-:W-:Y:S01]  /*0740*/  FFMA R5, R24.reuse, R12, -R5 ;  /* 0x0000000c18057223 */ /* 0x040fe20000000805 */
[----:B------:R-:W-:Y:S01]  /*0750*/  FFMA R8, RZ, R8, R9 ;  /* 0x00000008ff087223 */ /* 0x000fe20000000009 */
[----:B------:R-:W-:-:S02]  /*0760*/  FMUL R13, R24, R13 ;  /* 0x0000000d180d7220 */ /* 0x000fc40000400000 */
[----:B------:R-:W-:Y:S01]  /*0770*/  FADD R2, R2, R5 ;  /* 0x0000000502027221 */ /* 0x000fe20000000000 */
[-C--:B------:R-:W-:Y:S01]  /*0780*/  FMUL R5, RZ, R15.reuse ;  /* 0x0000000fff057220 */ /* 0x080fe20000400000 */
[----:B------:R-:W-:Y:S01]  /*0790*/  FADD R3, R3, R8 ;  /* 0x0000000803037221 */ /* 0x000fe20000000000 */
[----:B------:R-:W-:Y:S01]  /*07a0*/  FFMA R12, RZ, R12, R13 ;  /* 0x0000000cff0c7223 */ /* 0x000fe2000000000d */
[C---:B------:R-:W-:Y:S01]  /*07b0*/  FMUL R15, R20.reuse, R15 ;  /* 0x0000000f140f7220 */ /* 0x040fe20000400000 */
[-C--:B------:R-:W-:Y:S02]  /*07c0*/  FFMA R5, R20, R14.reuse, -R5 ;  /* 0x0000000e14057223 */ /* 0x080fe40000000805 */
[----:B------:R-:W-:Y:S01]  /*07d0*/  FADD R3, R3, R12 ;  /* 0x0000000c03037221 */ /* 0x000fe20000000000 */
[----:B------:R-:W-:Y:S01]  /*07e0*/  FFMA R14, RZ, R14, R15 ;  /* 0x0000000eff0e7223 */ /* 0x000fe2000000000f */
[----:B------:R-:W-:-:S03]  /*07f0*/  FADD R10, R2, R5 ;  /* 0x00000005020a7221 */ /* 0x000fc60000000000 */
[----:B------:R-:W-:Y:S01]  /*0800*/  FADD R11, R3, R14 ;  /* 0x0000000e030b7221 */ /* 0x000fe20000000000 */
[----:B------:R-:W-:Y:S06]  /*0810*/  @P1 BRA `(.L_x_2) ;  /* 0xfffffff800dc1947 */ /* 0x000fec000383ffff */
.L_x_1:
[----:B------:R-:W-:Y:S05]  /*0820*/  @!P0 BRA `(.L_x_0) ;  /* 0x00000004004c8947 */ /* 0x000fea0003800000 */
[----:B------:R-:W-:Y:S02]  /*0830*/  ISETP.GE.U32.AND P0, PT, R21, 0x4, PT ;  /* 0x000000041500780c */ /* 0x000fe40003f06070 */
[----:B------:R-:W-:-:S04]  /*0840*/  LOP3.LUT R22, R16, 0x3, RZ, 0xc0, !PT ;  /* 0x0000000310167812 */ /* 0x000fc800078ec0ff */
[----:B------:R-:W-:-:S07]  /*0850*/  ISETP.NE.AND P1, PT, R22, RZ, PT ;  /* 0x000000ff1600720c */ /* 0x000fce0003f25270 */
[----:B------:R-:W-:Y:S06]  /*0860*/  @!P0 BRA `(.L_x_3) ;  /* 0x0000000000988947 */ /* 0x000fec0003800000 */
[----:B------:R-:W0:Y:S01]  /*0870*/  LDC.64 R14, c[0x0][0x380] ;  /* 0x0000e000ff0e7b82 */ /* 0x000e220000000a00 */
[----:B------:R-:W-:-:S07]  /*0880*/  IADD3 R3, PT, PT, R18, R19, RZ ;  /* 0x0000001312037210 */ /* 0x000fce0007ffe0ff */
[----:B------:R-:W1:Y:S01]  /*0890*/  LDC.64 R12, c[0x0][0x390] ;  /* 0x0000e400ff0c7b82 */ /* 0x000e620000000a00 */
[----:B0-----:R-:W-:-:S05]  /*08a0*/  IMAD.WIDE R14, R3, 0x8, R14 ;  /* 0x00000008030e7825 */ /* 0x001fca00078e020e */
[----:B------:R-:W2:Y:S01]  /*08b0*/  LDG.E.64 R2, desc[UR8][R14.64] ;  /* 0x000000080e027981 */ /* 0x000ea2000c1e1b00 */
[----:B-1----:R-:W-:-:S03]  /*08c0*/  IMAD.WIDE.U32 R12, R19, 0x4, R12 ;  /* 0x00000004130c7825 */ /* 0x002fc600078e000c */
[----:B------:R-:W3:Y:S04]  /*08d0*/  LDG.E.64 R8, desc[UR8][R14.64+0x8] ;  /* 0x000008080e087981 */ /* 0x000ee8000c1e1b00 */
[----:B------:R-:W4:Y:S04]  /*08e0*/  LDG.E R23, desc[UR8][R12.64] ;  /* 0x000000080c177981 */ /* 0x000f28000c1e1900 */
[----:B------:R-:W5:Y:S04]  /*08f0*/  LDG.E R20, desc[UR8][R12.64+0x4] ;  /* 0x000004080c147981 */ /* 0x000f68000c1e1900 */
[----:B------:R-:W5:Y:S04]  /*0900*/  LDG.E.64 R4, desc[UR8][R14.64+0x10] ;  /* 0x000010080e047981 */ /* 0x000f68000c1e1b00 */
[----:B------:R-:W5:Y:S04]  /*0910*/  LDG.E R17, desc[UR8][R12.64+0x8] ;  /* 0x000008080c117981 */ /* 0x000f68000c1e1900 */
[----:B------:R-:W5:Y:S04]  /*0920*/  LDG.E.64 R6, desc[UR8][R14.64+0x18] ;  /* 0x000018080e067981 */ /* 0x000f68000c1e1b00 */
[----:B------:R-:W5:Y:S01]  /*0930*/  LDG.E R21, desc[UR8][R12.64+0xc] ;  /* 0x00000c080c157981 */ /* 0x000f62000c1e1900 */
[----:B------:R-:W-:Y:S01]  /*0940*/  IADD3 R19, PT, PT, R19, 0x4, RZ ;  /* 0x0000000413137810 */ /* 0x000fe20007ffe0ff */
[-C--:B--2---:R-:W-:Y:S01]  /*0950*/  FMUL R24, RZ, R3.reuse ;  /* 0x00000003ff187220 */ /* 0x084fe20000400000 */
[----:B----4-:R-:W-:-:S03]  /*0960*/  FMUL R3, R23, R3 ;  /* 0x0000000317037220 */ /* 0x010fc60000400000 */
[-C--:B------:R-:W-:Y:S01]  /*0970*/  FFMA R23, R23, R2.reuse, -R24 ;  /* 0x0000000217177223 */ /* 0x080fe20000000818 */
[-C--:B---3--:R-:W-:Y:S01]  /*0980*/  FMUL R25, RZ, R9.reuse ;  /* 0x00000009ff197220 */ /* 0x088fe20000400000 */
[----:B------:R-:W-:Y:S01]  /*0990*/  FFMA R2, RZ, R2, R3 ;  /* 0x00000002ff027223 */ /* 0x000fe20000000003 */
[C---:B-----5:R-:W-:Y:S02]  /*09a0*/  FMUL R3, R20.reuse, R9 ;  /* 0x0000000914037220 */ /* 0x060fe40000400000 */
[-C--:B------:R-:W-:Y:S01]  /*09b0*/  FFMA R20, R20, R8.reuse, -R25 ;  /* 0x0000000814147223 */ /* 0x080fe20000000819 */
[----:B------:R-:W-:Y:S01]  /*09c0*/  FADD R23, R10, R23 ;  /* 0x000000170a177221 */ /* 0x000fe20000000000 */
[----:B------:R-:W-:Y:S01]  /*09d0*/  FFMA R9, RZ, R8, R3 ;  /* 0x00000008ff097223 */ /* 0x000fe20000000003 */
[-C--:B------:R-:W-:Y:S01]  /*09e0*/  FMUL R8, RZ, R5.reuse ;  /* 0x00000005ff087220 */ /* 0x080fe20000400000 */
[----:B------:R-:W-:Y:S01]  /*09f0*/  FADD R2, R11, R2 ;  /* 0x000000020b027221 */ /* 0x000fe20000000000 */
[----:B------:R-:W-:Y:S01]  /*0a00*/  FMUL R3, R17, R5 ;  /* 0x0000000511037220 */ /* 0x000fe20000400000 */
[----:B------:R-:W-:Y:S01]  /*0a10*/  FADD R20, R23, R20 ;  /* 0x0000001417147221 */ /* 0x000fe20000000000 */
[-C--:B------:R-:W-:Y:S01]  /*0a20*/  FFMA R17, R17, R4.reuse, -R8 ;  /* 0x0000000411117223 */ /* 0x080fe20000000808 */
[----:B------:R-:W-:Y:S01]  /*0a30*/  FADD R2, R2, R9 ;  /* 0x0000000902027221 */ /* 0x000fe20000000000 */
[----:B------:R-:W-:Y:S01]  /*0a40*/  FFMA R5, RZ, R4, R3 ;  /* 0x00000004ff057223 */ /* 0x000fe20000000003 */
[-C--:B------:R-:W-:Y:S01]  /*0a50*/  FMUL R8, RZ, R7.reuse ;  /* 0x00000007ff087220 */ /* 0x080fe20000400000 */
[----:B------:R-:W-:Y:S01]  /*0a60*/  FMUL R3, R21, R7 ;  /* 0x0000000715037220 */ /* 0x000fe20000400000 */
[----:B------:R-:W-:-:S02]  /*0a70*/  FADD R17, R20, R17 ;  /* 0x0000001114117221 */ /* 0x000fc40000000000 */
[-C--:B------:R-:W-:Y:S01]  /*0a80*/  FFMA R8, R21, R6.reuse, -R8 ;  /* 0x0000000615087223 */ /* 0x080fe20000000808 */
[----:B------:R-:W-:Y:S01]  /*0a90*/  FADD R2, R2, R5 ;  /* 0x0000000502027221 */ /* 0x000fe20000000000 */
[----:B------:R-:W-:Y:S02]  /*0aa0*/  FFMA R3, RZ, R6, R3 ;  /* 0x00000006ff037223 */ /* 0x000fe40000000003 */
[----:B------:R-:W-:Y:S02]  /*0ab0*/  FADD R10, R17, R8 ;  /* 0x00000008110a7221 */ /* 0x000fe40000000000 */
[----:B------:R-:W-:-:S07]  /*0ac0*/  FADD R11, R2, R3 ;  /* 0x00000003020b7221 */ /* 0x000fce0000000000 */
.L_x_3:
[----:B------:R-:W-:Y:S05]  /*0ad0*/  @!P1 BRA `(.L_x_0) ;  /* 0x0000000000a09947 */ /* 0x000fea0003800000 */
[----:B------:R-:W-:Y:S02]  /*0ae0*/  ISETP.NE.AND P0, PT, R22, 0x1, PT ;  /* 0x000000011600780c */ /* 0x000fe40003f05270 */
[----:B------:R-:W-:-:S04]  /*0af0*/  LOP3.LUT R16, R16, 0x1, RZ, 0xc0, !PT ;  /* 0x0000000110107812 */ /* 0x000fc800078ec0ff */
[----:B------:R-:W-:-:S07]  /*0b00*/  ISETP.NE.U32.AND P1, PT, R16, 0x1, PT ;  /* 0x000000011000780c */ /* 0x000fce0003f25070 */
        /* <DEDUP_REMOVED lines=19> */
[----:B------:R-:W-:Y:S01]  /*0c40*/  FADD R11, R11, R12 ;  /* 0x0000000c0b0b7221 */ /* 0x000fe20000000000 */
[----:B------:R-:W-:Y:S02]  /*0c50*/  FFMA R4, RZ, R4, R3 ;  /* 0x00000004ff047223 */ /* 0x000fe40000000003 */
[----:B------:R-:W-:-:S02]  /*0c60*/  FADD R10, R10, R13 ;  /* 0x0000000d0a0a7221 */ /* 0x000fc40000000000 */
[----:B------:R-:W-:-:S07]  /*0c70*/  FADD R11, R11, R4 ;  /* 0x000000040b0b7221 */ /* 0x000fce0000000000 */
.L_x_4:
[----:B------:R-:W-:Y:S05]  /*0c80*/  @P1 BRA `(.L_x_0) ;  /* 0x0000000000341947 */ /* 0x000fea0003800000 */
[----:B------:R-:W0:Y:S01]  /*0c90*/  LDC.64 R6, c[0x0][0x380] ;  /* 0x0000e000ff067b82 */ /* 0x000e220000000a00 */
[----:B------:R-:W-:-:S07]  /*0ca0*/  IADD3 R3, PT, PT, R18, R19, RZ ;  /* 0x0000001312037210 */ /* 0x000fce0007ffe0ff */
[----:B------:R-:W1:Y:S01]  /*0cb0*/  LDC.64 R4, c[0x0][0x390] ;  /* 0x0000e400ff047b82 */ /* 0x000e620000000a00 */
[----:B0-----:R-:W-:-:S06]  /*0cc0*/  IMAD.WIDE R6, R3, 0x8, R6 ;  /* 0x0000000803067825 */ /* 0x001fcc00078e0206 */
[----:B------:R-:W2:Y:S01]  /*0cd0*/  LDG.E.64 R6, desc[UR8][R6.64] ;  /* 0x0000000806067981 */ /* 0x000ea2000c1e1b00 */
[----:B-1----:R-:W-:-:S06]  /*0ce0*/  IMAD.WIDE.U32 R4, R19, 0x4, R4 ;  /* 0x0000000413047825 */ /* 0x002fcc00078e0004 */
[----:B------:R-:W3:Y:S01]  /*0cf0*/  LDG.E R4, desc[UR8][R4.64] ;  /* 0x0000000804047981 */ /* 0x000ee2000c1e1900 */
[-C--:B--2---:R-:W-:Y:S01]  /*0d00*/  FMUL R9, RZ, R7.reuse ;  /* 0x00000007ff097220 */ /* 0x084fe20000400000 */
[----:B---3--:R-:W-:-:S03]  /*0d10*/  FMUL R3, R4, R7 ;  /* 0x0000000704037220 */ /* 0x008fc60000400000 */
[-C--:B------:R-:W-:Y:S01]  /*0d20*/  FFMA R9, R4, R6.reuse, -R9 ;  /* 0x0000000604097223 */ /* 0x080fe20000000809 */
[----:B------:R-:W-:-:S03]  /*0d30*/  FFMA R2, RZ, R6, R3 ;  /* 0x00000006ff027223 */ /* 0x000fc60000000003 */
[----:B------:R-:W-:Y:S01]  /*0d40*/  FADD R10, R10, R9 ;  /* 0x000000090a0a7221 */ /* 0x000fe20000000000 */
[----:B------:R-:W-:-:S07]  /*0d50*/  FADD R11, R11, R2 ;  /* 0x000000020b0b7221 */ /* 0x000fce0000000000 */
.L_x_0:
[----:B------:R-:W0:Y:S02]  /*0d60*/  LDC.64 R2, c[0x0][0x388] ;  /* 0x0000e200ff027b82 */ /* 0x000e240000000a00 */
[----:B0-----:R-:W-:-:S05]  /*0d70*/  IMAD.WIDE R2, R0, 0x8, R2 ;  /* 0x0000000800027825 */ /* 0x001fca00078e0202 */
[----:B------:R-:W-:Y:S01]  /*0d80*/  STG.E.64 desc[UR8][R2.64], R10 ;  /* 0x0000000a02007986 */ /* 0x000fe2000c101b08 */
[----:B------:R-:W-:Y:S05]  /*0d90*/  EXIT ;  /* 0x000000000000794d */ /* 0x000fea0003800000 */
.L_x_5:
[----:B------:R-:W-:-:S00]  /*0da0*/  BRA `(.L_x_5) ;  /* 0xfffffffc00fc7947 */ /* 0x000fc0000383ffff */
[----:B------:R-:W-:-:S00]  /*0db0*/  NOP ;  /* 0x0000000000007918 */ /* 0x000fc00000000000 */
        /* <DEDUP_REMOVED lines=12> */
.L_x_7:


//--------------------- .text._Z3mixPfS_S_P6float2ii --------------------------
	.section	.text._Z3mixPfS_S_P6float2ii,"ax",@progbits
	.align	128
        .global         _Z3mixPfS_S_P6float2ii
        .type           _Z3mixPfS_S_P6float2ii,@function
        .size           _Z3mixPfS_S_P6float2ii,(.L_x_8 - _Z3mixPfS_S_P6float2ii)
        .other          _Z3mixPfS_S_P6float2ii,@"STO_CUDA_ENTRY STV_DEFAULT"
_Z3mixPfS_S_P6float2ii:
.text._Z3mixPfS_S_P6float2ii:
[----:B------:R-:W-:Y:S01]  /*0000*/  LDC R1, c[0x0][0x37c] ;  /* 0x0000df00ff017b82 */ /* 0x000fe20000000800 */
[----:B------:R-:W0:Y:S07]  /*0010*/  S2R R0, SR_TID.X ;  /* 0x0000000000007919 */ /* 0x000e2e0000002100 */
[----:B------:R-:W0:Y:S01]  /*0020*/  S2UR UR4, SR_CTAID.X ;  /* 0x00000000000479c3 */ /* 0x000e220000002500 */
[----:B------:R-:W1:Y:S07]  /*0030*/  LDCU UR5, c[0x0][0x3a4] ;  /* 0x00007480ff0577ac */ /* 0x000e6e0008000800 */
[----:B------:R-:W0:Y:S02]  /*0040*/  LDC R11, c[0x0][0x360] ;  /* 0x0000d800ff0b7b82 */ /* 0x000e240000000800 */
[----:B0-----:R-:W-:-:S05]  /*0050*/  IMAD R11, R11, UR4, R0 ;  /* 0x000000040b0b7c24 */ /* 0x001fca000f8e0200 */
[----:B-1----:R-:W-:-:S13]  /*0060*/  ISETP.GE.AND P0, PT, R11, UR5, PT ;  /* 0x000000050b007c0c */ /* 0x002fda000bf06270 */
[----:B------:R-:W-:Y:S05]  /*0070*/  @P0 EXIT ;  /* 0x000000000000094d */ /* 0x000fea0003800000 */
[----:B------:R-:W0:Y:S01]  /*0080*/  LDC.64 R6, c[0x0][0x390] ;  /* 0x0000e400ff067b82 */ /* 0x000e220000000a00 */
[----:B------:R-:W-:Y:S01]  /*0090*/  SHF.R.S32.HI R0, RZ, 0x1f, R11 ;  /* 0x0000001fff007819 */ /* 0x000fe2000001140b */
[----:B------:R-:W1:Y:S03]  /*00a0*/  LDCU.64 UR4, c[0x0][0x358] ;  /* 0x00006b00ff0477ac */ /* 0x000e660008000a00 */
[----:B------:R-:W-:Y:S01]  /*00b0*/  LEA.HI R0, R0, R11, RZ, 0xc ;  /* 0x0000000b00007211 */ /* 0x000fe200078f60ff */
[----:B------:R-:W2:Y:S02]  /*00c0*/  LDCU UR6, c[0x0][0x3a0] ;  /* 0x00007400ff0677ac */ /* 0x000ea40008000800 */
[----:B------:R-:W3:Y:S01]  /*00d0*/  LDC.64 R2, c[0x0][0x380] ;  /* 0x0000e000ff027b82 */ /* 0x000ee20000000a00 */
[----:B------:R-:W-:-:S04]  /*00e0*/  LOP3.LUT R0, R0, 0xfffff000, RZ, 0xc0, !PT ;  /* 0xfffff00000007812 */ /* 0x000fc800078ec0ff */
[----:B------:R-:W-:-:S03]  /*00f0*/  IADD3 R9, PT, PT, R11, -R0, RZ ;  /* 0x800000000b097210 */ /* 0x000fc60007ffe0ff */
[----:B------:R-:W4:Y:S02]  /*0100*/  LDC.64 R4, c[0x0][0x388] ;  /* 0x0000e200ff047b82 */ /* 0x000f240000000a00 */
[----:B0-----:R-:W-:-:S06]  /*0110*/  IMAD.WIDE R6, R9, 0x4, R6 ;  /* 0x0000000409067825 */ /* 0x001fcc00078e0206 */
[----:B-1----:R-:W5:Y:S01]  /*0120*/  LDG.E R7, desc[UR4][R6.64] ;  /* 0x0000000406077981 */ /* 0x002f62000c1e1900 */
[----:B---3--:R-:W-:-:S06]  /*0130*/  IMAD.WIDE R2, R11, 0x4, R2 ;  /* 0x000000040b027825 */ /* 0x008fcc00078e0202 */
[----:B------:R-:W3:Y:S01]  /*0140*/  LDG.E R2, desc[UR4][R2.64] ;  /* 0x0000000402027981 */ /* 0x000ee2000c1e1900 */
[----:B----4-:R-:W-:Y:S02]  /*0150*/  IMAD.WIDE R4, R9, 0x4, R4 ;  /* 0x0000000409047825 */ /* 0x010fe400078e0204 */
[----:B------:R-:W0:Y:S04]  /*0160*/  LDC.64 R8, c[0x0][0x398] ;  /* 0x0000e600ff087b82 */ /* 0x000e280000000a00 */
[----:B------:R-:W4:Y:S01]  /*0170*/  LDG.E R5, desc[UR4][R4.64] ;  /* 0x0000000404057981 */ /* 0x000f22000c1e1900 */
[----:B--2---:R-:W-:-:S05]  /*0180*/  IADD3 R13, PT, PT, R11, UR6, RZ ;  /* 0x000000060b0d7c10 */ /* 0x004fca000fffe0ff */
[----:B0-----:R-:W-:-:S04]  /*0190*/  IMAD.WIDE R8, R13, 0x8, R8 ;  /* 0x000000080d087825 */ /* 0x001fc800078e0208 */
[-C--:B-----5:R-:W-:Y:S01]  /*01a0*/  FMUL R11, RZ, R7.reuse ;  /* 0x00000007ff0b7220 */ /* 0x0a0fe20000400000 */
[----:B---3--:R-:W-:-:S03]  /*01b0*/  FMUL R0, R2, R7 ;  /* 0x0000000702007220 */ /* 0x008fc60000400000 */
[-C--:B----4-:R-:W-:Y:S01]  /*01c0*/  FFMA R10, R2, R5.reuse, -R11 ;  /* 0x00000005020a7223 */ /* 0x090fe2000000080b */
[----:B------:R-:W-:-:S05]  /*01d0*/  FFMA R11, RZ, R5, R0 ;  /* 0x00000005ff0b7223 */ /* 0x000fca0000000000 */
[----:B------:R-:W-:Y:S01]  /*01e0*/  STG.E.64 desc[UR4][R8.64], R10 ;  /* 0x0000000a08007986 */ /* 0x000fe2000c101b04 */
[----:B------:R-:W-:Y:S05]  /*01f0*/  EXIT ;  /* 0x000000000000794d */ /* 0x000fea0003800000 */
.L_x_6:
        /* <DEDUP_REMOVED lines=16> */
.L_x_8:


//--------------------- .nv.shared.reserved.0     --------------------------
	.section	.nv.shared.reserved.0,"aw",@nobits
	.weak		__nv_reservedSMEM_offset_0_alias
	.size		__nv_reservedSMEM_offset_0_alias, 0, 64
	.other		__nv_reservedSMEM_offset_0_alias,@"STO_CUDA_RESERVED_SHARED STV_DEFAULT"
__nv_reservedSMEM_offset_0_alias:
	.zero		0
	.zero		64


//--------------------- .nv.constant0._Z10fir_filterP6float2S0_Pfiii --------------------------
	.section	.nv.constant0._Z10fir_filterP6float2S0_Pfiii,"a",@progbits
	.sectionflags	@""
	.align	4
.nv.constant0._Z10fir_filterP6float2S0_Pfiii:
	.zero		932


//--------------------- .nv.constant0._Z3mixPfS_S_P6float2ii --------------------------
	.section	.nv.constant0._Z3mixPfS_S_P6float2ii,"a",@progbits
	.sectionflags	@""
	.align	4
.nv.constant0._Z3mixPfS_S_P6float2ii:
	.zero		936


//--------------------- SYMBOLS --------------------------

	.type		.nv.reservedSmem.offset0,@object
	.size		.nv.reservedSmem.offset0,0x4
